//
// Generated by NVIDIA NVVM Compiler
//
// Compiler Build ID: CL-36424714
// Cuda compilation tools, release 13.0, V13.0.88
// Based on NVVM 20.0.0
//

.version 9.0
.target sm_100
.address_size 64

	// .globl	_Z15transposeUnrollPiS_i

.visible .entry _Z15transposeUnrollPiS_i(
	.param .u64 .ptr .align 1 _Z15transposeUnrollPiS_i_param_0,
	.param .u64 .ptr .align 1 _Z15transposeUnrollPiS_i_param_1,
	.param .u32 _Z15transposeUnrollPiS_i_param_2
)
{
	.reg .pred 	%p<16>;
	.reg .b32 	%r<197>;
	.reg .b64 	%rd<45>;

	ld.param.u64 	%rd3, [_Z15transposeUnrollPiS_i_param_0];
	ld.param.u64 	%rd4, [_Z15transposeUnrollPiS_i_param_1];
	ld.param.u32 	%r66, [_Z15transposeUnrollPiS_i_param_2];
	cvta.to.global.u64 	%rd1, %rd4;
	cvta.to.global.u64 	%rd2, %rd3;
	mov.u32 	%r1, %tid.x;
	mov.u32 	%r2, %tid.y;
	mov.u32 	%r3, %ntid.x;
	mad.lo.s32 	%r67, %r2, %r3, %r1;
	mov.u32 	%r4, %ctaid.x;
	mov.u32 	%r68, %ctaid.y;
	mov.u32 	%r69, %nctaid.x;
	mul.lo.s32 	%r5, %r68, %r69;
	add.s32 	%r6, %r5, %r4;
	mov.u32 	%r7, %ntid.y;
	mul.lo.s32 	%r8, %r3, %r7;
	mad.lo.s32 	%r9, %r6, %r8, %r67;
	mul.lo.s32 	%r10, %r66, %r66;
	add.s32 	%r70, %r8, %r10;
	add.s32 	%r11, %r70, -1;
	setp.gt.u32 	%p1, %r8, %r11;
	@%p1 bra 	$L__BB0_27;
	div.u32 	%r72, %r11, %r8;
	max.u32 	%r73, %r72, 2;
	add.s32 	%r74, %r73, -1;
	shr.u32 	%r75, %r74, 1;
	add.s32 	%r12, %r75, 1;
	and.b32  	%r13, %r12, 3;
	setp.lt.u32 	%p2, %r72, 7;
	mov.b32 	%r192, 0;
	@%p2 bra 	$L__BB0_20;
	add.s32 	%r77, %r6, 4;
	mad.lo.s32 	%r78, %r7, %r77, %r2;
	mad.lo.s32 	%r189, %r3, %r78, %r1;
	add.s32 	%r79, %r6, 5;
	mad.lo.s32 	%r80, %r7, %r79, %r2;
	mad.lo.s32 	%r188, %r3, %r80, %r1;
	add.s32 	%r81, %r6, 6;
	mad.lo.s32 	%r82, %r7, %r81, %r2;
	mad.lo.s32 	%r187, %r3, %r82, %r1;
	add.s32 	%r83, %r6, 7;
	mad.lo.s32 	%r84, %r7, %r83, %r2;
	mad.lo.s32 	%r186, %r3, %r84, %r1;
	add.s32 	%r85, %r6, 2;
	mad.lo.s32 	%r86, %r7, %r85, %r2;
	mad.lo.s32 	%r185, %r3, %r86, %r1;
	add.s32 	%r87, %r6, 3;
	mad.lo.s32 	%r88, %r7, %r87, %r2;
	mad.lo.s32 	%r184, %r3, %r88, %r1;
	mad.lo.s32 	%r89, %r7, %r6, %r7;
	add.s32 	%r90, %r2, %r89;
	mad.lo.s32 	%r183, %r3, %r90, %r1;
	and.b32  	%r91, %r12, -4;
	neg.s32 	%r181, %r91;
	mov.b32 	%r190, 0;
	mov.u32 	%r182, %r9;
	mov.u32 	%r192, %r190;
$L__BB0_3:
	setp.ge.u32 	%p3, %r182, %r10;
	@%p3 bra 	$L__BB0_5;
	mul.wide.u32 	%rd5, %r182, 4;
	add.s64 	%rd6, %rd2, %rd5;
	ld.global.u32 	%r92, [%rd6];
	div.s32 	%r93, %r9, %r66;
	mul.lo.s32 	%r94, %r93, %r66;
	sub.s32 	%r95, %r9, %r94;
	mad.lo.s32 	%r96, %r95, %r66, %r93;
	add.s32 	%r97, %r190, %r96;
	mul.wide.s32 	%rd7, %r97, 4;
	add.s64 	%rd8, %rd1, %rd7;
	st.global.u32 	[%rd8], %r92;
$L__BB0_5:
	add.s32 	%r33, %r8, %r182;
	setp.ge.u32 	%p4, %r33, %r10;
	@%p4 bra 	$L__BB0_7;
	mul.wide.u32 	%rd9, %r183, 4;
	add.s64 	%rd10, %rd2, %rd9;
	ld.global.u32 	%r98, [%rd10];
	div.s32 	%r99, %r9, %r66;
	mul.lo.s32 	%r100, %r99, %r66;
	sub.s32 	%r101, %r9, %r100;
	mad.lo.s32 	%r102, %r101, %r66, %r99;
	shr.u32 	%r103, %r3, 1;
	add.s32 	%r104, %r103, %r190;
	add.s32 	%r105, %r104, %r102;
	mul.wide.s32 	%rd11, %r105, 4;
	add.s64 	%rd12, %rd1, %rd11;
	st.global.u32 	[%rd12], %r98;
$L__BB0_7:
	add.s32 	%r34, %r8, %r33;
	setp.ge.u32 	%p5, %r34, %r10;
	@%p5 bra 	$L__BB0_9;
	mul.wide.u32 	%rd13, %r185, 4;
	add.s64 	%rd14, %rd2, %rd13;
	ld.global.u32 	%r106, [%rd14];
	div.s32 	%r107, %r9, %r66;
	mul.lo.s32 	%r108, %r107, %r66;
	sub.s32 	%r109, %r9, %r108;
	mad.lo.s32 	%r110, %r109, %r66, %r107;
	and.b32  	%r111, %r3, -2;
	add.s32 	%r112, %r111, %r190;
	add.s32 	%r113, %r112, %r110;
	mul.wide.s32 	%rd15, %r113, 4;
	add.s64 	%rd16, %rd1, %rd15;
	st.global.u32 	[%rd16], %r106;
$L__BB0_9:
	add.s32 	%r35, %r8, %r34;
	setp.ge.u32 	%p6, %r35, %r10;
	@%p6 bra 	$L__BB0_11;
	mul.wide.u32 	%rd17, %r184, 4;
	add.s64 	%rd18, %rd2, %rd17;
	ld.global.u32 	%r114, [%rd18];
	div.s32 	%r115, %r9, %r66;
	mul.lo.s32 	%r116, %r115, %r66;
	sub.s32 	%r117, %r9, %r116;
	mad.lo.s32 	%r118, %r117, %r66, %r115;
	shr.u32 	%r119, %r3, 1;
	mad.lo.s32 	%r120, %r119, 3, %r190;
	add.s32 	%r121, %r120, %r118;
	mul.wide.s32 	%rd19, %r121, 4;
	add.s64 	%rd20, %rd1, %rd19;
	st.global.u32 	[%rd20], %r114;
$L__BB0_11:
	add.s32 	%r36, %r8, %r35;
	setp.ge.u32 	%p7, %r36, %r10;
	@%p7 bra 	$L__BB0_13;
	mul.wide.u32 	%rd21, %r189, 4;
	add.s64 	%rd22, %rd2, %rd21;
	ld.global.u32 	%r122, [%rd22];
	div.s32 	%r123, %r9, %r66;
	mul.lo.s32 	%r124, %r123, %r66;
	sub.s32 	%r125, %r9, %r124;
	mad.lo.s32 	%r126, %r125, %r66, %r123;
	shl.b32 	%r127, %r3, 1;
	and.b32  	%r128, %r127, -4;
	add.s32 	%r129, %r128, %r190;
	add.s32 	%r130, %r129, %r126;
	mul.wide.s32 	%rd23, %r130, 4;
	add.s64 	%rd24, %rd1, %rd23;
	st.global.u32 	[%rd24], %r122;
$L__BB0_13:
	add.s32 	%r37, %r8, %r36;
	setp.ge.u32 	%p8, %r37, %r10;
	@%p8 bra 	$L__BB0_15;
	mul.wide.u32 	%rd25, %r188, 4;
	add.s64 	%rd26, %rd2, %rd25;
	ld.global.u32 	%r131, [%rd26];
	div.s32 	%r132, %r9, %r66;
	mul.lo.s32 	%r133, %r132, %r66;
	sub.s32 	%r134, %r9, %r133;
	mad.lo.s32 	%r135, %r134, %r66, %r132;
	shr.u32 	%r136, %r3, 1;
	mad.lo.s32 	%r137, %r136, 5, %r190;
	add.s32 	%r138, %r137, %r135;
	mul.wide.s32 	%rd27, %r138, 4;
	add.s64 	%rd28, %rd1, %rd27;
	st.global.u32 	[%rd28], %r131;
$L__BB0_15:
	add.s32 	%r38, %r8, %r37;
	setp.ge.u32 	%p9, %r38, %r10;
	@%p9 bra 	$L__BB0_17;
	mul.wide.u32 	%rd29, %r187, 4;
	add.s64 	%rd30, %rd2, %rd29;
	ld.global.u32 	%r139, [%rd30];
	div.s32 	%r140, %r9, %r66;
	mul.lo.s32 	%r141, %r140, %r66;
	sub.s32 	%r142, %r9, %r141;
	mad.lo.s32 	%r143, %r142, %r66, %r140;
	shr.u32 	%r144, %r3, 1;
	mad.lo.s32 	%r145, %r144, 6, %r190;
	add.s32 	%r146, %r145, %r143;
	mul.wide.s32 	%rd31, %r146, 4;
	add.s64 	%rd32, %rd1, %rd31;
	st.global.u32 	[%rd32], %r139;
$L__BB0_17:
	add.s32 	%r147, %r8, %r38;
	setp.ge.u32 	%p10, %r147, %r10;
	@%p10 bra 	$L__BB0_19;
	mul.wide.u32 	%rd33, %r186, 4;
	add.s64 	%rd34, %rd2, %rd33;
	ld.global.u32 	%r148, [%rd34];
	div.s32 	%r149, %r9, %r66;
	mul.lo.s32 	%r150, %r149, %r66;
	sub.s32 	%r151, %r9, %r150;
	mad.lo.s32 	%r152, %r151, %r66, %r149;
	shr.u32 	%r153, %r3, 1;
	mad.lo.s32 	%r154, %r153, 7, %r190;
	add.s32 	%r155, %r154, %r152;
	mul.wide.s32 	%rd35, %r155, 4;
	add.s64 	%rd36, %rd1, %rd35;
	st.global.u32 	[%rd36], %r148;
$L__BB0_19:
	add.s32 	%r192, %r192, 8;
	shl.b32 	%r156, %r3, 2;
	and.b32  	%r157, %r156, -8;
	add.s32 	%r190, %r190, %r157;
	shl.b32 	%r158, %r8, 3;
	add.s32 	%r189, %r189, %r158;
	add.s32 	%r188, %r188, %r158;
	add.s32 	%r187, %r187, %r158;
	add.s32 	%r186, %r186, %r158;
	add.s32 	%r185, %r185, %r158;
	add.s32 	%r184, %r184, %r158;
	add.s32 	%r183, %r183, %r158;
	add.s32 	%r182, %r182, %r158;
	add.s32 	%r181, %r181, 4;
	setp.ne.s32 	%p11, %r181, 0;
	@%p11 bra 	$L__BB0_3;
$L__BB0_20:
	setp.eq.s32 	%p12, %r13, 0;
	@%p12 bra 	$L__BB0_27;
	shr.u32 	%r160, %r3, 1;
	mul.lo.s32 	%r53, %r192, %r160;
	add.s32 	%r51, %r53, %r160;
	and.b32  	%r52, %r3, -2;
	add.s32 	%r161, %r4, %r192;
	add.s32 	%r162, %r161, %r5;
	mul.lo.s32 	%r163, %r7, %r162;
	add.s32 	%r164, %r163, %r7;
	add.s32 	%r165, %r2, %r164;
	mad.lo.s32 	%r195, %r3, %r165, %r1;
	shl.b32 	%r55, %r8, 1;
	add.s32 	%r166, %r2, %r163;
	mad.lo.s32 	%r194, %r3, %r166, %r1;
	neg.s32 	%r193, %r13;
	mov.b32 	%r196, 0;
$L__BB0_22:
	.pragma "nounroll";
	setp.ge.u32 	%p13, %r194, %r10;
	@%p13 bra 	$L__BB0_24;
	mul.wide.u32 	%rd37, %r194, 4;
	add.s64 	%rd38, %rd2, %rd37;
	ld.global.u32 	%r167, [%rd38];
	div.s32 	%r168, %r9, %r66;
	mul.lo.s32 	%r169, %r168, %r66;
	sub.s32 	%r170, %r9, %r169;
	mad.lo.s32 	%r171, %r170, %r66, %r168;
	add.s32 	%r172, %r53, %r196;
	add.s32 	%r173, %r172, %r171;
	mul.wide.s32 	%rd39, %r173, 4;
	add.s64 	%rd40, %rd1, %rd39;
	st.global.u32 	[%rd40], %r167;
$L__BB0_24:
	setp.ge.u32 	%p14, %r195, %r10;
	@%p14 bra 	$L__BB0_26;
	mul.wide.u32 	%rd41, %r195, 4;
	add.s64 	%rd42, %rd2, %rd41;
	ld.global.u32 	%r174, [%rd42];
	div.s32 	%r175, %r9, %r66;
	mul.lo.s32 	%r176, %r175, %r66;
	sub.s32 	%r177, %r9, %r176;
	mad.lo.s32 	%r178, %r177, %r66, %r175;
	add.s32 	%r179, %r51, %r196;
	add.s32 	%r180, %r179, %r178;
	mul.wide.s32 	%rd43, %r180, 4;
	add.s64 	%rd44, %rd1, %rd43;
	st.global.u32 	[%rd44], %r174;
$L__BB0_26:
	add.s32 	%r196, %r196, %r52;
	add.s32 	%r195, %r195, %r55;
	add.s32 	%r194, %r194, %r55;
	add.s32 	%r193, %r193, 1;
	setp.ne.s32 	%p15, %r193, 0;
	@%p15 bra 	$L__BB0_22;
$L__BB0_27:
	ret;

}


// ===== COMPILED SASS (sm_100) =====

	.target	sm_100

	.elftype	@"ET_EXEC"


//--------------------- .note.nv.tkinfo           --------------------------
	.section	.note.nv.tkinfo,"",@"SHT_NOTE"
	.sectionflags	@"SHF_NOTE_NV_TKINFO"
	.tkinfo
        /*0018*/ 	.word	0x00000002
        /*0030*/ 	.string	""
        /*0030*/ 	.string	"ptxas"
        /*0030*/ 	.string	"Cuda compilation tools, release 13.0, V13.0.88"
        /*0030*/ 	.string	"Build cuda_13.0.r13.0/compiler.36424714_0"
        /*0030*/ 	.string	"-arch sm_100 -m 64 "



//--------------------- .note.nv.cuinfo           --------------------------
	.section	.note.nv.cuinfo,"",@"SHT_NOTE"
	.sectionflags	@"SHF_NOTE_NV_CUINFO"
        /*0018*/ 	.short	0x0002
        /*001a*/ 	.short	0x0064
        /*001c*/ 	.short	0x0082
	.zero		2


//--------------------- .nv.info                  --------------------------
	.section	.nv.info,"",@"SHT_CUDA_INFO"
	.align	4


	//----- nvinfo : EIATTR_REGCOUNT
	.align		4
        /*0000*/ 	.byte	0x04, 0x2f
        /*0002*/ 	.short	(.L_1 - .L_0)
	.align		4
.L_0:
        /*0004*/ 	.word	index@(_Z15transposeUnrollPiS_i)
        /*0008*/ 	.word	0x0000001c


	//----- nvinfo : EIATTR_FRAME_SIZE
	.align		4
.L_1:
        /*000c*/ 	.byte	0x04, 0x11
        /*000e*/ 	.short	(.L_3 - .L_2)
	.align		4
.L_2:
        /*0010*/ 	.word	index@(_Z15transposeUnrollPiS_i)
        /*0014*/ 	.word	0x00000000


	//----- nvinfo : EIATTR_MIN_STACK_SIZE
	.align		4
.L_3:
        /*0018*/ 	.byte	0x04, 0x12
        /*001a*/ 	.short	(.L_5 - .L_4)
	.align		4
.L_4:
        /*001c*/ 	.word	index@(_Z15transposeUnrollPiS_i)
        /*0020*/ 	.word	0x00000000
.L_5:


//--------------------- .nv.compat                --------------------------
	.section	.nv.compat,"",@"SHT_CUDA_COMPAT_INFO"
	.align	4
        /*0000*/ 	.byte	0x02, 0x09, 0x00, 0x00, 0x02, 0x02, 0x01, 0x00, 0x02, 0x05, 0x05, 0x00, 0x03, 0x07, 0x01, 0x01
        /*0010*/ 	.byte	0x02, 0x03, 0x00, 0x00, 0x02, 0x06, 0x01, 0x00, 0x04, 0x0b, 0x08, 0x00, 0x09, 0x00, 0x00, 0x00
        /*0020*/ 	.byte	0x00, 0x00, 0x00, 0x00


//--------------------- .nv.info._Z15transposeUnrollPiS_i --------------------------
	.section	.nv.info._Z15transposeUnrollPiS_i,"",@"SHT_CUDA_INFO"
	.sectionflags	@""
	.align	4


	//----- nvinfo : EIATTR_CUDA_API_VERSION
	.align		4
        /*0000*/ 	.byte	0x04, 0x37
        /*0002*/ 	.short	(.L_7 - .L_6)
.L_6:
        /*0004*/ 	.word	0x00000082


	//----- nvinfo : EIATTR_KPARAM_INFO
	.align		4
.L_7:
        /*0008*/ 	.byte	0x04, 0x17
        /*000a*/ 	.short	(.L_9 - .L_8)
.L_8:
        /*000c*/ 	.word	0x00000000
        /*0010*/ 	.short	0x0002
        /*0012*/ 	.short	0x0010
        /*0014*/ 	.byte	0x00, 0xf0, 0x11, 0x00


	//----- nvinfo : EIATTR_KPARAM_INFO
	.align		4
.L_9:
        /*0018*/ 	.byte	0x04, 0x17
        /*001a*/ 	.short	(.L_11 - .L_10)
.L_10:
        /*001c*/ 	.word	0x00000000
        /*0020*/ 	.short	0x0001
        /*0022*/ 	.short	0x0008
        /*0024*/ 	.byte	0x00, 0xf5, 0x21, 0x00


	//----- nvinfo : EIATTR_KPARAM_INFO
	.align		4
.L_11:
        /*0028*/ 	.byte	0x04, 0x17
        /*002a*/ 	.short	(.L_13 - .L_12)
.L_12:
        /*002c*/ 	.word	0x00000000
        /*0030*/ 	.short	0x0000
        /*0032*/ 	.short	0x0000
        /*0034*/ 	.byte	0x00, 0xf5, 0x21, 0x00


	//----- nvinfo : EIATTR_SPARSE_MMA_MASK
	.align		4
.L_13:
        /*0038*/ 	.byte	0x03, 0x50
        /*003a*/ 	.short	0x0000


	//----- nvinfo : EIATTR_MAXREG_COUNT
	.align		4
        /*003c*/ 	.byte	0x03, 0x1b
        /*003e*/ 	.short	0x00ff


	//----- nvinfo : EIATTR_MERCURY_ISA_VERSION
	.align		4
        /*0040*/ 	.byte	0x03, 0x5f
        /*0042*/ 	.short	0x0101


	//----- nvinfo : EIATTR_VRC_CTA_INIT_COUNT
	.align		4
        /*0044*/ 	.byte	0x02, 0x4a
	.zero		1
	.zero		1


	//----- nvinfo : EIATTR_EXIT_INSTR_OFFSETS
	.align		4
        /*0048*/ 	.byte	0x04, 0x1c
        /*004a*/ 	.short	(.L_15 - .L_14)


	//   ....[0]....
.L_14:
        /*004c*/ 	.word	0x000000b0


	//   ....[1]....
        /*0050*/ 	.word	0x000019c0


	//   ....[2]....
        /*0054*/ 	.word	0x00001fd0


	//----- nvinfo : EIATTR_CRS_STACK_SIZE
	.align		4
.L_15:
        /*0058*/ 	.byte	0x04, 0x1e
        /*005a*/ 	.short	(.L_17 - .L_16)
.L_16:
        /*005c*/ 	.word	0x00000000


	//----- nvinfo : EIATTR_CBANK_PARAM_SIZE
	.align		4
.L_17:
        /*0060*/ 	.byte	0x03, 0x19
        /*0062*/ 	.short	0x0014


	//----- nvinfo : EIATTR_PARAM_CBANK
	.align		4
        /*0064*/ 	.byte	0x04, 0x0a
        /*0066*/ 	.short	(.L_19 - .L_18)
	.align		4
.L_18:
        /*0068*/ 	.word	index@(.nv.constant0._Z15transposeUnrollPiS_i)
        /*006c*/ 	.short	0x0380
        /*006e*/ 	.short	0x0014


	//----- nvinfo : EIATTR_SW_WAR
	.align		4
.L_19:
        /*0070*/ 	.byte	0x04, 0x36
        /*0072*/ 	.short	(.L_21 - .L_20)
.L_20:
        /*0074*/ 	.word	0x00000008
.L_21:


//--------------------- .nv.callgraph             --------------------------
	.section	.nv.callgraph,"",@"SHT_CUDA_CALLGRAPH"
	.align	4
	.sectionentsize	8
	.align		4
        /*0000*/ 	.word	0x00000000
	.align		4
        /*0004*/ 	.word	0xffffffff
	.align		4
        /*0008*/ 	.word	0x00000000
	.align		4
        /*000c*/ 	.word	0xfffffffe
	.align		4
        /*0010*/ 	.word	0x00000000
	.align		4
        /*0014*/ 	.word	0xfffffffd
	.align		4
        /*0018*/ 	.word	0x00000000
	.align		4
        /*001c*/ 	.word	0xfffffffc


//--------------------- .text._Z15transposeUnrollPiS_i --------------------------
	.section	.text._Z15transposeUnrollPiS_i,"ax",@progbits
	.align	128
        .global         _Z15transposeUnrollPiS_i
        .type           _Z15transposeUnrollPiS_i,@function
        .size           _Z15transposeUnrollPiS_i,(.L_x_24 - _Z15transposeUnrollPiS_i)
        .other          _Z15transposeUnrollPiS_i,@"STO_CUDA_ENTRY STV_DEFAULT"
_Z15transposeUnrollPiS_i:
.text._Z15transposeUnrollPiS_i:
[----:B------:R-:W-:Y:S01]  /*0000*/  LDC R1, c[0x0][0x37c] ;  /* 0x0000df00ff017b82 */ /* 0x000fe20000000800 */
[----:B------:R-:W0:Y:S07]  /*0010*/  LDCU UR20, c[0x0][0x360] ;  /* 0x00006c00ff1477ac */ /* 0x000e2e0008000800 */
[----:B------:R-:W1:Y:S01]  /*0020*/  S2UR UR9, SR_CTAID.Y ;  /* 0x00000000000979c3 */ /* 0x000e620000002600 */
[----:B------:R-:W2:Y:S01]  /*0030*/  LDCU UR10, c[0x0][0x370] ;  /* 0x00006e00ff0a77ac */ /* 0x000ea20008000800 */
[----:B------:R-:W3:Y:S01]  /*0040*/  LDCU UR7, c[0x0][0x390] ;  /* 0x00007200ff0777ac */ /* 0x000ee20008000800 */
[----:B------:R-:W0:Y:S01]  /*0050*/  LDCU UR22, c[0x0][0x364] ;  /* 0x00006c80ff1677ac */ /* 0x000e220008000800 */
[----:B---3--:R-:W-:-:S02]  /*0060*/  UIMAD UR7, UR7, UR7, URZ ;  /* 0x00000007070772a4 */ /* 0x008fc4000f8e02ff */
[----:B0-----:R-:W-:-:S04]  /*0070*/  UIMAD UR11, UR20, UR22, URZ ;  /* 0x00000016140b72a4 */ /* 0x001fc8000f8e02ff */
[----:B------:R-:W-:-:S04]  /*0080*/  UIADD3 UR6, UPT, UPT, UR11, -0x1, UR7 ;  /* 0xffffffff0b067890 */ /* 0x000fc8000fffe007 */
[----:B------:R-:W-:-:S06]  /*0090*/  UISETP.GT.U32.AND UP0, UPT, UR11, UR6, UPT ;  /* 0x000000060b00728c */ /* 0x000fcc000bf04070 */
[----:B------:R-:W-:-:S13]  /*00a0*/  PLOP3.LUT P0, PT, PT, PT, UP0, 0x80, 0x8 ;  /* 0x000000000008781c */ /* 0x000fda0003f0f008 */
[----:B-12---:R-:W-:Y:S05]  /*00b0*/  @P0 EXIT ;  /* 0x000000000000094d */ /* 0x006fea0003800000 */
[----:B------:R-:W0:Y:S01]  /*00c0*/  I2F.U32.RP R0, UR11 ;  /* 0x0000000b00007d06 */ /* 0x000e220008209000 */
[----:B------:R-:W-:Y:S01]  /*00d0*/  UIADD3 UR8, UPT, UPT, URZ, -UR11, URZ ;  /* 0x8000000bff087290 */ /* 0x000fe2000fffe0ff */
[----:B------:R-:W1:Y:S01]  /*00e0*/  S2R R3, SR_TID.Y ;  /* 0x0000000000037919 */ /* 0x000e620000002200 */
[----:B------:R-:W-:Y:S01]  /*00f0*/  UMOV UR4, URZ ;  /* 0x000000ff00047c82 */ /* 0x000fe20008000000 */
[----:B------:R-:W2:Y:S01]  /*0100*/  S2UR UR21, SR_CTAID.X ;  /* 0x00000000001579c3 */ /* 0x000ea20000002500 */
[----:B------:R-:W-:Y:S01]  /*0110*/  UISETP.NE.U32.AND UP2, UPT, UR11, URZ, UPT ;  /* 0x000000ff0b00728c */ /* 0x000fe2000bf45070 */
[----:B------:R-:W3:Y:S02]  /*0120*/  LDCU.64 UR12, c[0x0][0x358] ;  /* 0x00006b00ff0c77ac */ /* 0x000ee40008000a00 */
[----:B0-----:R-:W0:Y:S02]  /*0130*/  MUFU.RCP R0, R0 ;  /* 0x0000000000007308 */ /* 0x001e240000001000 */
[----:B0-----:R-:W-:-:S02]  /*0140*/  IADD3 R2, PT, PT, R0, 0xffffffe, RZ ;  /* 0x0ffffffe00027810 */ /* 0x001fc40007ffe0ff */
[----:B------:R-:W1:Y:S04]  /*0150*/  S2R R0, SR_TID.X ;  /* 0x0000000000007919 */ /* 0x000e680000002100 */
[----:B------:R-:W0:Y:S02]  /*0160*/  F2I.FTZ.U32.TRUNC.NTZ R2, R2 ;  /* 0x0000000200027305 */ /* 0x000e24000021f000 */
[----:B0-----:R-:W-:-:S13]  /*0170*/  R2UR UR5, R2 ;  /* 0x00000000020572ca */ /* 0x001fda00000e0000 */
[----:B------:R-:W-:Y:S01]  /*0180*/  UIMAD UR8, UR8, UR5, URZ ;  /* 0x00000005080872a4 */ /* 0x000fe2000f8e02ff */
[----:B-1----:R-:W-:-:S03]  /*0190*/  IMAD R2, R3, UR20, R0 ;  /* 0x0000001403027c24 */ /* 0x002fc6000f8e0200 */
[----:B------:R-:W-:-:S04]  /*01a0*/  UIMAD.WIDE.U32 UR4, UR5, UR8, UR4 ;  /* 0x00000008050472a5 */ /* 0x000fc8000f8e0004 */
[----:B------:R-:W-:-:S07]  /*01b0*/  UIMAD.WIDE.U32 UR4, UR5, UR6, URZ ;  /* 0x00000006050472a5 */ /* 0x000fce000f8e00ff */
[----:B------:R-:W-:Y:S02]  /*01c0*/  UMOV UR8, UR5 ;  /* 0x0000000500087c82 */ /* 0x000fe40008000000 */
[----:B------:R-:W-:-:S04]  /*01d0*/  UIADD3 UR4, UPT, UPT, -UR8, URZ, URZ ;  /* 0x000000ff08047290 */ /* 0x000fc8000fffe1ff */
[----:B------:R-:W-:-:S04]  /*01e0*/  UIMAD UR6, UR11, UR4, UR6 ;  /* 0x000000040b0672a4 */ /* 0x000fc8000f8e0206 */
[----:B------:R-:W-:-:S11]  /*01f0*/  UISETP.GE.U32.AND UP0, UPT, UR6, UR11, UPT ;  /* 0x0000000b0600728c */ /* 0x000fd6000bf06070 */
[----:B------:R-:W-:Y:S02]  /*0200*/  @UP0 UIADD3 UR6, UPT, UPT, -UR11, UR6, URZ ;  /* 0x000000060b060290 */ /* 0x000fe4000fffe1ff */
[----:B------:R-:W-:Y:S02]  /*0210*/  @UP0 UIADD3 UR8, UPT, UPT, UR8, 0x1, URZ ;  /* 0x0000000108080890 */ /* 0x000fe4000fffe0ff */
[----:B------:R-:W-:Y:S02]  /*0220*/  UISETP.GE.U32.AND UP1, UPT, UR6, UR11, UPT ;  /* 0x0000000b0600728c */ /* 0x000fe4000bf26070 */
[----:B------:R-:W-:-:S04]  /*0230*/  UIMAD UR6, UR9, UR10, URZ ;  /* 0x0000000a090672a4 */ /* 0x000fc8000f8e02ff */
[----:B--2---:R-:W-:-:S05]  /*0240*/  UIADD3 UR5, UPT, UPT, UR6, UR21, URZ ;  /* 0x0000001506057290 */ /* 0x004fca000fffe0ff */
[----:B------:R-:W-:Y:S01]  /*0250*/  @UP1 UIADD3 UR8, UPT, UPT, UR8, 0x1, URZ ;  /* 0x0000000108081890 */ /* 0x000fe2000fffe0ff */
[----:B------:R-:W-:Y:S01]  /*0260*/  IMAD.U32 R5, RZ, RZ, UR5 ;  /* 0x00000005ff057e24 */ /* 0x000fe2000f8e00ff */
[----:B------:R-:W-:-:S03]  /*0270*/  @!UP2 ULOP3.LUT UR8, URZ, UR11, URZ, 0x33, !UPT ;  /* 0x0000000bff08a292 */ /* 0x000fc6000f8e33ff */
[----:B------:R-:W-:Y:S01]  /*0280*/  IMAD R2, R5, UR11, R2 ;  /* 0x0000000b05027c24 */ /* 0x000fe2000f8e0202 */
[----:B------:R-:W-:-:S04]  /*0290*/  UISETP.LT.U32.AND UP0, UPT, UR8, 0x2, UPT ;  /* 0x000000020800788c */ /* 0x000fc8000bf01070 */
[----:B------:R-:W-:Y:S02]  /*02a0*/  USEL UR4, UR8, 0x2, !UP0 ;  /* 0x0000000208047887 */ /* 0x000fe4000c000000 */
[----:B------:R-:W-:Y:S02]  /*02b0*/  UISETP.GE.U32.AND UP0, UPT, UR8, 0x7, UPT ;  /* 0x000000070800788c */ /* 0x000fe4000bf06070 */
[----:B------:R-:W-:-:S04]  /*02c0*/  UIADD3 UR4, UPT, UPT, UR4, -0x1, URZ ;  /* 0xffffffff04047890 */ /* 0x000fc8000fffe0ff */
[----:B------:R-:W-:-:S03]  /*02d0*/  ULEA.HI UR9, UR4, 0x1, URZ, 0x1f ;  /* 0x0000000104097891 */ /* 0x000fc6000f8ff8ff */
[----:B------:R-:W-:Y:S01]  /*02e0*/  UMOV UR4, URZ ;  /* 0x000000ff00047c82 */ /* 0x000fe20008000000 */
[----:B------:R-:W-:Y:S01]  /*02f0*/  ULOP3.LUT UR14, UR9, 0x3, URZ, 0xc0, !UPT ;  /* 0x00000003090e7892 */ /* 0x000fe2000f8ec0ff */
[----:B---3--:R-:W-:Y:S11]  /*0300*/  BRA.U !UP0, `(.L_x_0) ;  /* 0x0000001508a87547 */ /* 0x008ff6000b800000 */
[----:B------:R-:W0:Y:S01]  /*0310*/  LDC R5, c[0x0][0x390] ;  /* 0x0000e400ff057b82 */ /* 0x000e220000000800 */
[----:B------:R-:W-:Y:S01]  /*0320*/  UIADD3 UR15, UPT, UPT, UR5, 0x5, URZ ;  /* 0x00000005050f7890 */ /* 0x000fe2000fffe0ff */
[----:B------:R-:W-:Y:S01]  /*0330*/  MOV R4, R2 ;  /* 0x0000000200047202 */ /* 0x000fe20000000f00 */
[----:B------:R-:W-:Y:S02]  /*0340*/  UIADD3 UR16, UPT, UPT, UR5, 0x6, URZ ;  /* 0x0000000605107890 */ /* 0x000fe4000fffe0ff */
[----:B------:R-:W-:Y:S02]  /*0350*/  UIADD3 UR17, UPT, UPT, UR5, 0x7, URZ ;  /* 0x0000000705117890 */ /* 0x000fe4000fffe0ff */
[----:B------:R-:W-:Y:S01]  /*0360*/  UIADD3 UR18, UPT, UPT, UR5, 0x2, URZ ;  /* 0x0000000205127890 */ /* 0x000fe2000fffe0ff */
[----:B------:R-:W1:Y:S01]  /*0370*/  LDC.64 R12, c[0x0][0x380] ;  /* 0x0000e000ff0c7b82 */ /* 0x000e620000000a00 */
[----:B------:R-:W-:Y:S01]  /*0380*/  UIADD3 UR19, UPT, UPT, UR5, 0x3, URZ ;  /* 0x0000000305137890 */ /* 0x000fe2000fffe0ff */
[----:B------:R-:W-:Y:S01]  /*0390*/  MOV R8, UR15 ;  /* 0x0000000f00087c02 */ /* 0x000fe20008000f00 */
[----:B------:R-:W-:Y:S01]  /*03a0*/  UIADD3 UR8, UPT, UPT, UR5, 0x4, URZ ;  /* 0x0000000405087890 */ /* 0x000fe2000fffe0ff */
[----:B------:R-:W-:Y:S01]  /*03b0*/  IMAD.U32 R10, RZ, RZ, UR16 ;  /* 0x00000010ff0a7e24 */ /* 0x000fe2000f8e00ff */
[----:B------:R-:W-:Y:S01]  /*03c0*/  UIMAD UR5, UR5, UR22, UR22 ;  /* 0x00000016050572a4 */ /* 0x000fe2000f8e0216 */
[----:B------:R-:W-:Y:S01]  /*03d0*/  MOV R16, UR17 ;  /* 0x0000001100107c02 */ /* 0x000fe20008000f00 */
[----:B------:R-:W-:Y:S01]  /*03e0*/  IMAD.U32 R18, RZ, RZ, UR18 ;  /* 0x00000012ff127e24 */ /* 0x000fe2000f8e00ff */
[----:B------:R-:W2:Y:S01]  /*03f0*/  LDC.64 R14, c[0x0][0x388] ;  /* 0x0000e200ff0e7b82 */ /* 0x000ea20000000a00 */
[----:B------:R-:W-:Y:S01]  /*0400*/  MOV R20, UR19 ;  /* 0x0000001300147c02 */ /* 0x000fe20008000f00 */
[----:B------:R-:W-:Y:S01]  /*0410*/  IMAD.U32 R6, RZ, RZ, UR8 ;  /* 0x00000008ff067e24 */ /* 0x000fe2000f8e00ff */
[----:B------:R-:W-:Y:S01]  /*0420*/  USHF.L.U32 UR4, UR20, 0x2, URZ ;  /* 0x0000000214047899 */ /* 0x000fe200080006ff */
[--C-:B------:R-:W-:Y:S01]  /*0430*/  IMAD R9, R8, UR22, R3.reuse ;  /* 0x0000001608097c24 */ /* 0x100fe2000f8e0203 */
[----:B------:R-:W-:Y:S01]  /*0440*/  ULOP3.LUT UR9, UR9, 0xfffffffc, URZ, 0xc0, !UPT ;  /* 0xfffffffc09097892 */ /* 0x000fe2000f8ec0ff */
[--C-:B------:R-:W-:Y:S01]  /*0450*/  IMAD R11, R10, UR22, R3.reuse ;  /* 0x000000160a0b7c24 */ /* 0x100fe2000f8e0203 */
[----:B------:R-:W-:Y:S01]  /*0460*/  ULOP3.LUT UR10, UR4, 0xfffffff8, URZ, 0xc0, !UPT ;  /* 0xfffffff8040a7892 */ /* 0x000fe2000f8ec0ff */
[--C-:B------:R-:W-:Y:S01]  /*0470*/  IMAD R19, R18, UR22, R3.reuse ;  /* 0x0000001612137c24 */ /* 0x100fe2000f8e0203 */
[----:B------:R-:W-:Y:S01]  /*0480*/  UIADD3 UR9, UPT, UPT, -UR9, URZ, URZ ;  /* 0x000000ff09097290 */ /* 0x000fe2000fffe1ff */
[----:B------:R-:W-:Y:S01]  /*0490*/  VIADD R23, R3, UR5 ;  /* 0x0000000503177c36 */ /* 0x000fe20008000000 */
[----:B------:R-:W-:Y:S01]  /*04a0*/  UMOV UR5, URZ ;  /* 0x000000ff00057c82 */ /* 0x000fe20008000000 */
[--C-:B------:R-:W-:Y:S01]  /*04b0*/  IMAD R7, R6, UR22, R3.reuse ;  /* 0x0000001606077c24 */ /* 0x100fe2000f8e0203 */
[----:B------:R-:W-:Y:S01]  /*04c0*/  UMOV UR4, URZ ;  /* 0x000000ff00047c82 */ /* 0x000fe20008000000 */
[----:B------:R-:W-:-:S02]  /*04d0*/  IMAD R17, R16, UR22, R3 ;  /* 0x0000001610117c24 */ /* 0x000fc4000f8e0203 */
[----:B------:R-:W-:Y:S02]  /*04e0*/  IMAD R21, R20, UR22, R3 ;  /* 0x0000001614157c24 */ /* 0x000fe4000f8e0203 */
[--C-:B------:R-:W-:Y:S02]  /*04f0*/  IMAD R8, R9, UR20, R0.reuse ;  /* 0x0000001409087c24 */ /* 0x100fe4000f8e0200 */
[--C-:B------:R-:W-:Y:S02]  /*0500*/  IMAD R9, R11, UR20, R0.reuse ;  /* 0x000000140b097c24 */ /* 0x100fe4000f8e0200 */
[--C-:B------:R-:W-:Y:S02]  /*0510*/  IMAD R11, R19, UR20, R0.reuse ;  /* 0x00000014130b7c24 */ /* 0x100fe4000f8e0200 */
[--C-:B------:R-:W-:Y:S02]  /*0520*/  IMAD R6, R23, UR20, R0.reuse ;  /* 0x0000001417067c24 */ /* 0x100fe4000f8e0200 */
[----:B------:R-:W-:-:S02]  /*0530*/  IMAD R7, R7, UR20, R0 ;  /* 0x0000001407077c24 */ /* 0x000fc4000f8e0200 */
[--C-:B------:R-:W-:Y:S02]  /*0540*/  IMAD R10, R17, UR20, R0.reuse ;  /* 0x00000014110a7c24 */ /* 0x100fe4000f8e0200 */
[----:B------:R-:W-:-:S07]  /*0550*/  IMAD R19, R21, UR20, R0 ;  /* 0x0000001415137c24 */ /* 0x000fce000f8e0200 */
.L_x_17:
[C---:B------:R-:W-:Y:S01]  /*0560*/  IADD3 R16, PT, PT, R4.reuse, UR11, RZ ;  /* 0x0000000b04107c10 */ /* 0x040fe2000fffe0ff */
[----:B------:R-:W-:Y:S01]  /*0570*/  BSSY.RECONVERGENT B0, `(.L_x_1) ;  /* 0x000002a000007945 */ /* 0x000fe20003800200 */
[----:B------:R-:W-:Y:S02]  /*0580*/  ISETP.GE.U32.AND P3, PT, R4, UR7, PT ;  /* 0x0000000704007c0c */ /* 0x000fe4000bf66070 */
[C---:B------:R-:W-:Y:S01]  /*0590*/  ISETP.GE.U32.AND P4, PT, R16.reuse, UR7, PT ;  /* 0x0000000710007c0c */ /* 0x040fe2000bf86070 */
[----:B------:R-:W-:-:S05]  /*05a0*/  VIADD R17, R16, UR11 ;  /* 0x0000000b10117c36 */ /* 0x000fca0008000000 */
[C---:B------:R-:W-:Y:S02]  /*05b0*/  IADD3 R20, PT, PT, R17.reuse, UR11, RZ ;  /* 0x0000000b11147c10 */ /* 0x040fe4000fffe0ff */
[----:B------:R-:W-:Y:S02]  /*05c0*/  ISETP.GE.U32.AND P0, PT, R17, UR7, PT ;  /* 0x0000000711007c0c */ /* 0x000fe4000bf06070 */
[C---:B------:R-:W-:Y:S01]  /*05d0*/  ISETP.GE.U32.AND P1, PT, R20.reuse, UR7, PT ;  /* 0x0000000714007c0c */ /* 0x040fe2000bf26070 */
[----:B------:R-:W-:-:S05]  /*05e0*/  VIADD R18, R20, UR11 ;  /* 0x0000000b14127c36 */ /* 0x000fca0008000000 */
[C---:B------:R-:W-:Y:S02]  /*05f0*/  ISETP.GE.U32.AND P2, PT, R18.reuse, UR7, PT ;  /* 0x0000000712007c0c */ /* 0x040fe4000bf46070 */
[----:B------:R-:W-:Y:S01]  /*0600*/  IADD3 R18, PT, PT, R18, UR11, RZ ;  /* 0x0000000b12127c10 */ /* 0x000fe2000fffe0ff */
[----:B------:R-:W-:Y:S10]  /*0610*/  @P3 BRA `(.L_x_2) ;  /* 0x00000000007c3947 */ /* 0x000ff40003800000 */
[----:B-1----:R-:W-:-:S06]  /*0620*/  IMAD.WIDE.U32 R20, R4, 0x4, R12 ;  /* 0x0000000404147825 */ /* 0x002fcc00078e000c */
[----:B------:R1:W3:Y:S01]  /*0630*/  LDG.E R21, desc[UR12][R20.64] ;  /* 0x0000000c14157981 */ /* 0x0002e2000c1e1900 */
[----:B0-----:R-:W-:-:S04]  /*0640*/  IABS R22, R5 ;  /* 0x0000000500167213 */ /* 0x001fc80000000000 */
[----:B------:R-:W0:Y:S01]  /*0650*/  I2F.RP R23, R22 ;  /* 0x0000001600177306 */ /* 0x000e220000209400 */
[----:B-1----:R-:W-:-:S07]  /*0660*/  IABS R20, R2 ;  /* 0x0000000200147213 */ /* 0x002fce0000000000 */
[----:B0-----:R-:W0:Y:S02]  /*0670*/  MUFU.RCP R23, R23 ;  /* 0x0000001700177308 */ /* 0x001e240000001000 */
[----:B0-----:R-:W-:-:S06]  /*0680*/  VIADD R16, R23, 0xffffffe ;  /* 0x0ffffffe17107836 */ /* 0x001fcc0000000000 */
[----:B------:R0:W1:Y:S02]  /*0690*/  F2I.FTZ.U32.TRUNC.NTZ R17, R16 ;  /* 0x0000001000117305 */ /* 0x000064000021f000 */
[----:B0-----:R-:W-:Y:S01]  /*06a0*/  IMAD.MOV.U32 R16, RZ, RZ, RZ ;  /* 0x000000ffff107224 */ /* 0x001fe200078e00ff */
[----:B-1----:R-:W-:-:S05]  /*06b0*/  IADD3 R25, PT, PT, RZ, -R17, RZ ;  /* 0x80000011ff197210 */ /* 0x002fca0007ffe0ff */
[----:B------:R-:W-:-:S04]  /*06c0*/  IMAD R25, R25, R22, RZ ;  /* 0x0000001619197224 */ /* 0x000fc800078e02ff */
[----:B------:R-:W-:Y:S01]  /*06d0*/  IMAD.HI.U32 R17, R17, R25, R16 ;  /* 0x0000001911117227 */ /* 0x000fe200078e0010 */
[----:B------:R-:W-:-:S04]  /*06e0*/  LOP3.LUT R16, R2, R5, RZ, 0x3c, !PT ;  /* 0x0000000502107212 */ /* 0x000fc800078e3cff */
[----:B------:R-:W-:Y:S01]  /*06f0*/  ISETP.GE.AND P5, PT, R16, RZ, PT ;  /* 0x000000ff1000720c */ /* 0x000fe20003fa6270 */
[----:B------:R-:W-:-:S05]  /*0700*/  IMAD.HI.U32 R17, R17, R20, RZ ;  /* 0x0000001411117227 */ /* 0x000fca00078e00ff */
[----:B------:R-:W-:-:S05]  /*0710*/  IADD3 R23, PT, PT, -R17, RZ, RZ ;  /* 0x000000ff11177210 */ /* 0x000fca0007ffe1ff */
[----:B------:R-:W-:-:S05]  /*0720*/  IMAD R23, R22, R23, R20 ;  /* 0x0000001716177224 */ /* 0x000fca00078e0214 */
[----:B------:R-:W-:-:S13]  /*0730*/  ISETP.GT.U32.AND P6, PT, R22, R23, PT ;  /* 0x000000171600720c */ /* 0x000fda0003fc4070 */
[----:B------:R-:W-:Y:S01]  /*0740*/  @!P6 IMAD.IADD R23, R23, 0x1, -R22 ;  /* 0x000000011717e824 */ /* 0x000fe200078e0a16 */
[----:B------:R-:W-:Y:S02]  /*0750*/  @!P6 IADD3 R17, PT, PT, R17, 0x1, RZ ;  /* 0x000000011111e810 */ /* 0x000fe40007ffe0ff */
[----:B------:R-:W-:Y:S02]  /*0760*/  ISETP.NE.AND P6, PT, R5, RZ, PT ;  /* 0x000000ff0500720c */ /* 0x000fe40003fc5270 */
[----:B------:R-:W-:-:S13]  /*0770*/  ISETP.GE.U32.AND P3, PT, R23, R22, PT ;  /* 0x000000161700720c */ /* 0x000fda0003f66070 */
[----:B------:R-:W-:-:S05]  /*0780*/  @P3 VIADD R17, R17, 0x1 ;  /* 0x0000000111113836 */ /* 0x000fca0000000000 */
[----:B------:R-:W-:Y:S02]  /*0790*/  @!P5 IADD3 R17, PT, PT, -R17, RZ, RZ ;  /* 0x000000ff1111d210 */ /* 0x000fe40007ffe1ff */
[----:B------:R-:W-:-:S05]  /*07a0*/  @!P6 LOP3.LUT R17, RZ, R5, RZ, 0x33, !PT ;  /* 0x00000005ff11e212 */ /* 0x000fca00078e33ff */
[----:B------:R-:W-:-:S04]  /*07b0*/  IMAD.MOV R16, RZ, RZ, -R17 ;  /* 0x000000ffff107224 */ /* 0x000fc800078e0a11 */
[----:B------:R-:W-:-:S04]  /*07c0*/  IMAD R16, R5, R16, R2 ;  /* 0x0000001005107224 */ /* 0x000fc800078e0202 */
[----:B------:R-:W-:-:S05]  /*07d0*/  IMAD R16, R16, R5, R17 ;  /* 0x0000000510107224 */ /* 0x000fca00078e0211 */
[----:B------:R-:W-:-:S05]  /*07e0*/  IADD3 R17, PT, PT, R16, UR5, RZ ;  /* 0x0000000510117c10 */ /* 0x000fca000fffe0ff */
[----:B--2---:R-:W-:-:S05]  /*07f0*/  IMAD.WIDE R16, R17, 0x4, R14 ;  /* 0x0000000411107825 */ /* 0x004fca00078e020e */
[----:B---3--:R3:W-:Y:S02]  /*0800*/  STG.E desc[UR12][R16.64], R21 ;  /* 0x0000001510007986 */ /* 0x0087e4000c10190c */
.L_x_2:
[----:B------:R-:W-:Y:S05]  /*0810*/  BSYNC.RECONVERGENT B0 ;  /* 0x0000000000007941 */ /* 0x000fea0003800200 */
.L_x_1:
[----:B------:R-:W-:Y:S01]  /*0820*/  BSSY.RECONVERGENT B0, `(.L_x_3) ;  /* 0x0000025000007945 */ /* 0x000fe20003800200 */
[C---:B------:R-:W-:Y:S01]  /*0830*/  ISETP.GE.U32.AND P3, PT, R18.reuse, UR7, PT ;  /* 0x0000000712007c0c */ /* 0x040fe2000bf66070 */
[----:B------:R-:W-:Y:S02]  /*0840*/  VIADD R18, R18, UR11 ;  /* 0x0000000b12127c36 */ /* 0x000fe40008000000 */
[----:B------:R-:W-:Y:S10]  /*0850*/  @P4 BRA `(.L_x_4) ;  /* 0x0000000000844947 */ /* 0x000ff40003800000 */
[----:B-1-3--:R-:W-:-:S06]  /*0860*/  IMAD.WIDE.U32 R20, R6, 0x4, R12 ;  /* 0x0000000406147825 */ /* 0x00afcc00078e000c */
[----:B------:R1:W3:Y:S01]  /*0870*/  LDG.E R21, desc[UR12][R20.64] ;  /* 0x0000000c14157981 */ /* 0x0002e2000c1e1900 */
[----:B0-----:R-:W-:Y:S01]  /*0880*/  IABS R22, R5 ;  /* 0x0000000500167213 */ /* 0x001fe20000000000 */
[----:B------:R-:W-:Y:S01]  /*0890*/  ULEA.HI UR8, UR20, UR5, URZ, 0x1f ;  /* 0x0000000514087291 */ /* 0x000fe2000f8ff8ff */
[----:B------:R-:W-:Y:S02]  /*08a0*/  IABS R24, R2 ;  /* 0x0000000200187213 */ /* 0x000fe40000000000 */
[----:B------:R-:W0:Y:S08]  /*08b0*/  I2F.RP R23, R22 ;  /* 0x0000001600177306 */ /* 0x000e300000209400 */
[----:B0-----:R-:W0:Y:S02]  /*08c0*/  MUFU.RCP R23, R23 ;  /* 0x0000001700177308 */ /* 0x001e240000001000 */
[----:B0-----:R-:W-:-:S06]  /*08d0*/  IADD3 R16, PT, PT, R23, 0xffffffe, RZ ;  /* 0x0ffffffe17107810 */ /* 0x001fcc0007ffe0ff */
[----:B------:R0:W4:Y:S02]  /*08e0*/  F2I.FTZ.U32.TRUNC.NTZ R17, R16 ;  /* 0x0000001000117305 */ /* 0x000124000021f000 */
[----:B0-----:R-:W-:Y:S02]  /*08f0*/  HFMA2 R16, -RZ, RZ, 0, 0 ;  /* 0x00000000ff107431 */ /* 0x001fe400000001ff */
[----:B----4-:R-:W-:-:S04]  /*0900*/  IMAD.MOV R25, RZ, RZ, -R17 ;  /* 0x000000ffff197224 */ /* 0x010fc800078e0a11 */
[----:B------:R-:W-:-:S04]  /*0910*/  IMAD R25, R25, R22, RZ ;  /* 0x0000001619197224 */ /* 0x000fc800078e02ff */
[----:B------:R-:W-:-:S04]  /*0920*/  IMAD.HI.U32 R25, R17, R25, R16 ;  /* 0x0000001911197227 */ /* 0x000fc800078e0010 */
[----:B------:R-:W-:-:S04]  /*0930*/  IMAD.MOV.U32 R17, RZ, RZ, R24 ;  /* 0x000000ffff117224 */ /* 0x000fc800078e0018 */
[----:B------:R-:W-:-:S05]  /*0940*/  IMAD.HI.U32 R16, R25, R17, RZ ;  /* 0x0000001119107227 */ /* 0x000fca00078e00ff */
[----:B-1----:R-:W-:-:S05]  /*0950*/  IADD3 R20, PT, PT, -R16, RZ, RZ ;  /* 0x000000ff10147210 */ /* 0x002fca0007ffe1ff */
[----:B------:R-:W-:-:S05]  /*0960*/  IMAD R17, R22, R20, R17 ;  /* 0x0000001416117224 */ /* 0x000fca00078e0211 */
[----:B------:R-:W-:-:S13]  /*0970*/  ISETP.GT.U32.AND P6, PT, R22, R17, PT ;  /* 0x000000111600720c */ /* 0x000fda0003fc4070 */
[----:B------:R-:W-:Y:S01]  /*0980*/  @!P6 IMAD.IADD R17, R17, 0x1, -R22 ;  /* 0x000000011111e824 */ /* 0x000fe200078e0a16 */
[----:B------:R-:W-:Y:S02]  /*0990*/  @!P6 IADD3 R16, PT, PT, R16, 0x1, RZ ;  /* 0x000000011010e810 */ /* 0x000fe40007ffe0ff */
[----:B------:R-:W-:Y:S02]  /*09a0*/  ISETP.NE.AND P6, PT, R5, RZ, PT ;  /* 0x000000ff0500720c */ /* 0x000fe40003fc5270 */
[----:B------:R-:W-:Y:S02]  /*09b0*/  ISETP.GE.U32.AND P5, PT, R17, R22, PT ;  /* 0x000000161100720c */ /* 0x000fe40003fa6070 */
[----:B------:R-:W-:-:S04]  /*09c0*/  LOP3.LUT R17, R2, R5, RZ, 0x3c, !PT ;  /* 0x0000000502117212 */ /* 0x000fc800078e3cff */
[----:B------:R-:W-:-:S07]  /*09d0*/  ISETP.GE.AND P4, PT, R17, RZ, PT ;  /* 0x000000ff1100720c */ /* 0x000fce0003f86270 */
[----:B------:R-:W-:-:S06]  /*09e0*/  @P5 VIADD R16, R16, 0x1 ;  /* 0x0000000110105836 */ /* 0x000fcc0000000000 */
        /* <DEDUP_REMOVED lines=8> */
.L_x_4:
[----:B------:R-:W-:Y:S05]  /*0a70*/  BSYNC.RECONVERGENT B0 ;  /* 0x0000000000007941 */ /* 0x000fea0003800200 */
.L_x_3:
[----:B------:R-:W-:Y:S01]  /*0a80*/  BSSY.RECONVERGENT B0, `(.L_x_5) ;  /* 0x0000026000007945 */ /* 0x000fe20003800200 */
[C---:B------:R-:W-:Y:S01]  /*0a90*/  ISETP.GE.U32.AND P4, PT, R18.reuse, UR7, PT ;  /* 0x0000000712007c0c */ /* 0x040fe2000bf86070 */
[----:B------:R-:W-:Y:S02]  /*0aa0*/  VIADD R18, R18, UR11 ;  /* 0x0000000b12127c36 */ /* 0x000fe40008000000 */
[----:B------:R-:W-:Y:S10]  /*0ab0*/  @P0 BRA `(.L_x_6) ;  /* 0x0000000000880947 */ /* 0x000ff40003800000 */
[----:B-1-34-:R-:W-:-:S06]  /*0ac0*/  IMAD.WIDE.U32 R20, R11, 0x4, R12 ;  /* 0x000000040b147825 */ /* 0x01afcc00078e000c */
[----:B------:R1:W3:Y:S01]  /*0ad0*/  LDG.E R21, desc[UR12][R20.64] ;  /* 0x0000000c14157981 */ /* 0x0002e2000c1e1900 */
[----:B0-----:R-:W-:Y:S01]  /*0ae0*/  IABS R22, R5 ;  /* 0x0000000500167213 */ /* 0x001fe20000000000 */
[----:B------:R-:W-:Y:S01]  /*0af0*/  ULOP3.LUT UR8, UR20, 0xfffffffe, URZ, 0xc0, !UPT ;  /* 0xfffffffe14087892 */ /* 0x000fe2000f8ec0ff */
[----:B------:R-:W-:Y:S02]  /*0b00*/  IABS R24, R2 ;  /* 0x0000000200187213 */ /* 0x000fe40000000000 */
[----:B------:R-:W0:Y:S08]  /*0b10*/  I2F.RP R23, R22 ;  /* 0x0000001600177306 */ /* 0x000e300000209400 */
[----:B0-----:R-:W0:Y:S02]  /*0b20*/  MUFU.RCP R23, R23 ;  /* 0x0000001700177308 */ /* 0x001e240000001000 */
[----:B0-----:R-:W-:-:S06]  /*0b30*/  IADD3 R16, PT, PT, R23, 0xffffffe, RZ ;  /* 0x0ffffffe17107810 */ /* 0x001fcc0007ffe0ff */
[----:B------:R0:W4:Y:S02]  /*0b40*/  F2I.FTZ.U32.TRUNC.NTZ R17, R16 ;  /* 0x0000001000117305 */ /* 0x000124000021f000 */
[----:B0-----:R-:W-:Y:S01]  /*0b50*/  MOV R16, RZ ;  /* 0x000000ff00107202 */ /* 0x001fe20000000f00 */
        /* <DEDUP_REMOVED lines=19> */
[----:B------:R-:W-:Y:S01]  /*0c90*/  IMAD R17, R17, R5, R16 ;  /* 0x0000000511117224 */ /* 0x000fe200078e0210 */
[----:B------:R-:W-:-:S04]  /*0ca0*/  MOV R16, UR5 ;  /* 0x0000000500107c02 */ /* 0x000fc80008000f00 */
[----:B------:R-:W-:-:S05]  /*0cb0*/  IADD3 R17, PT, PT, R17, UR8, R16 ;  /* 0x0000000811117c10 */ /* 0x000fca000fffe010 */
[----:B--2---:R-:W-:-:S05]  /*0cc0*/  IMAD.WIDE R16, R17, 0x4, R14 ;  /* 0x0000000411107825 */ /* 0x004fca00078e020e */
[----:B---3--:R0:W-:Y:S02]  /*0cd0*/  STG.E desc[UR12][R16.64], R21 ;  /* 0x0000001510007986 */ /* 0x0081e4000c10190c */
.L_x_6:
[----:B------:R-:W-:Y:S05]  /*0ce0*/  BSYNC.RECONVERGENT B0 ;  /* 0x0000000000007941 */ /* 0x000fea0003800200 */
.L_x_5:
[----:B------:R-:W-:Y:S01]  /*0cf0*/  BSSY.RECONVERGENT B0, `(.L_x_7) ;  /* 0x0000025000007945 */ /* 0x000fe20003800200 */
[----:B------:R-:W-:-:S03]  /*0d00*/  ISETP.GE.U32.AND P0, PT, R18, UR7, PT ;  /* 0x0000000712007c0c */ /* 0x000fc6000bf06070 */
[----:B------:R-:W-:Y:S10]  /*0d10*/  @P1 BRA `(.L_x_8) ;  /* 0x0000000000881947 */ /* 0x000ff40003800000 */
[----:B01-34-:R-:W-:-:S06]  /*0d20*/  IMAD.WIDE.U32 R20, R19, 0x4, R12 ;  /* 0x0000000413147825 */ /* 0x01bfcc00078e000c */
[----:B------:R0:W3:Y:S01]  /*0d30*/  LDG.E R21, desc[UR12][R20.64] ;  /* 0x0000000c14157981 */ /* 0x0000e2000c1e1900 */
[----:B------:R-:W-:Y:S01]  /*0d40*/  IABS R18, R5 ;  /* 0x0000000500127213 */ /* 0x000fe20000000000 */
[----:B------:R-:W-:Y:S01]  /*0d50*/  USHF.R.U32.HI UR8, URZ, 0x1, UR20 ;  /* 0x00000001ff087899 */ /* 0x000fe20008011614 */
[----:B------:R-:W-:Y:S02]  /*0d60*/  IABS R24, R2 ;  /* 0x0000000200187213 */ /* 0x000fe40000000000 */
[----:B------:R-:W1:Y:S01]  /*0d70*/  I2F.RP R22, R18 ;  /* 0x0000001200167306 */ /* 0x000e620000209400 */
[----:B------:R-:W-:-:S07]  /*0d80*/  UIMAD UR8, UR8, 0x3, UR5 ;  /* 0x00000003080878a4 */ /* 0x000fce000f8e0205 */
[----:B-1----:R-:W1:Y:S02]  /*0d90*/  MUFU.RCP R22, R22 ;  /* 0x0000001600167308 */ /* 0x002e640000001000 */
[----:B-1----:R-:W-:-:S06]  /*0da0*/  VIADD R16, R22, 0xffffffe ;  /* 0x0ffffffe16107836 */ /* 0x002fcc0000000000 */
[----:B------:R1:W4:Y:S02]  /*0db0*/  F2I.FTZ.U32.TRUNC.NTZ R17, R16 ;  /* 0x0000001000117305 */ /* 0x000324000021f000 */
[----:B-1----:R-:W-:Y:S01]  /*0dc0*/  IMAD.MOV.U32 R16, RZ, RZ, RZ ;  /* 0x000000ffff107224 */ /* 0x002fe200078e00ff */
[----:B----4-:R-:W-:-:S05]  /*0dd0*/  IADD3 R23, PT, PT, RZ, -R17, RZ ;  /* 0x80000011ff177210 */ /* 0x010fca0007ffe0ff */
[----:B------:R-:W-:-:S04]  /*0de0*/  IMAD R23, R23, R18, RZ ;  /* 0x0000001217177224 */ /* 0x000fc800078e02ff */
[----:B------:R-:W-:Y:S01]  /*0df0*/  IMAD.HI.U32 R23, R17, R23, R16 ;  /* 0x0000001711177227 */ /* 0x000fe200078e0010 */
[----:B------:R-:W-:-:S05]  /*0e00*/  MOV R17, R24 ;  /* 0x0000001800117202 */ /* 0x000fca0000000f00 */
[----:B------:R-:W-:-:S04]  /*0e10*/  IMAD.HI.U32 R16, R23, R17, RZ ;  /* 0x0000001117107227 */ /* 0x000fc800078e00ff */
[----:B0-----:R-:W-:-:S04]  /*0e20*/  IMAD.MOV R20, RZ, RZ, -R16 ;  /* 0x000000ffff147224 */ /* 0x001fc800078e0a10 */
[----:B------:R-:W-:-:S05]  /*0e30*/  IMAD R17, R18, R20, R17 ;  /* 0x0000001412117224 */ /* 0x000fca00078e0211 */
[----:B------:R-:W-:-:S13]  /*0e40*/  ISETP.GT.U32.AND P6, PT, R18, R17, PT ;  /* 0x000000111200720c */ /* 0x000fda0003fc4070 */
[-C--:B------:R-:W-:Y:S01]  /*0e50*/  @!P6 IADD3 R17, PT, PT, R17, -R18.reuse, RZ ;  /* 0x800000121111e210 */ /* 0x080fe20007ffe0ff */
[----:B------:R-:W-:Y:S01]  /*0e60*/  @!P6 VIADD R16, R16, 0x1 ;  /* 0x000000011010e836 */ /* 0x000fe20000000000 */
[----:B------:R-:W-:Y:S02]  /*0e70*/  ISETP.NE.AND P6, PT, R5, RZ, PT ;  /* 0x000000ff0500720c */ /* 0x000fe40003fc5270 */
[----:B------:R-:W-:Y:S02]  /*0e80*/  ISETP.GE.U32.AND P5, PT, R17, R18, PT ;  /* 0x000000121100720c */ /* 0x000fe40003fa6070 */
[----:B------:R-:W-:-:S04]  /*0e90*/  LOP3.LUT R17, R2, R5, RZ, 0x3c, !PT ;  /* 0x0000000502117212 */ /* 0x000fc800078e3cff */
[----:B------:R-:W-:-:S07]  /*0ea0*/  ISETP.GE.AND P1, PT, R17, RZ, PT ;  /* 0x000000ff1100720c */ /* 0x000fce0003f26270 */
[----:B------:R-:W-:-:S06]  /*0eb0*/  @P5 IADD3 R16, PT, PT, R16, 0x1, RZ ;  /* 0x0000000110105810 */ /* 0x000fcc0007ffe0ff */
[----:B------:R-:W-:Y:S01]  /*0ec0*/  @!P1 IMAD.MOV R16, RZ, RZ, -R16 ;  /* 0x000000ffff109224 */ /* 0x000fe200078e0a10 */
[----:B------:R-:W-:-:S04]  /*0ed0*/  @!P6 LOP3.LUT R16, RZ, R5, RZ, 0x33, !PT ;  /* 0x00000005ff10e212 */ /* 0x000fc800078e33ff */
[----:B------:R-:W-:-:S05]  /*0ee0*/  IADD3 R17, PT, PT, -R16, RZ, RZ ;  /* 0x000000ff10117210 */ /* 0x000fca0007ffe1ff */
[----:B------:R-:W-:-:S04]  /*0ef0*/  IMAD R17, R5, R17, R2 ;  /* 0x0000001105117224 */ /* 0x000fc800078e0202 */
[----:B------:R-:W-:-:S04]  /*0f00*/  IMAD R17, R17, R5, R16 ;  /* 0x0000000511117224 */ /* 0x000fc800078e0210 */
[----:B------:R-:W-:-:S04]  /*0f10*/  VIADD R17, R17, UR8 ;  /* 0x0000000811117c36 */ /* 0x000fc80008000000 */
[----:B--2---:R-:W-:-:S05]  /*0f20*/  IMAD.WIDE R16, R17, 0x4, R14 ;  /* 0x0000000411107825 */ /* 0x004fca00078e020e */
[----:B---3--:R0:W-:Y:S02]  /*0f30*/  STG.E desc[UR12][R16.64], R21 ;  /* 0x0000001510007986 */ /* 0x0081e4000c10190c */
.L_x_8:
[----:B------:R-:W-:Y:S05]  /*0f40*/  BSYNC.RECONVERGENT B0 ;  /* 0x0000000000007941 */ /* 0x000fea0003800200 */
.L_x_7:
[----:B------:R-:W-:Y:S04]  /*0f50*/  BSSY.RECONVERGENT B0, `(.L_x_9) ;  /* 0x0000025000007945 */ /* 0x000fe80003800200 */
[----:B------:R-:W-:Y:S05]  /*0f60*/  @P2 BRA `(.L_x_10) ;  /* 0x00000000008c2947 */ /* 0x000fea0003800000 */
[----:B01-34-:R-:W-:-:S06]  /*0f70*/  IMAD.WIDE.U32 R20, R7, 0x4, R12 ;  /* 0x0000000407147825 */ /* 0x01bfcc00078e000c */
[----:B------:R0:W3:Y:S01]  /*0f80*/  LDG.E R21, desc[UR12][R20.64] ;  /* 0x0000000c14157981 */ /* 0x0000e2000c1e1900 */
[----:B------:R-:W-:Y:S01]  /*0f90*/  IABS R18, R5 ;  /* 0x0000000500127213 */ /* 0x000fe20000000000 */
[----:B------:R-:W-:Y:S01]  /*0fa0*/  USHF.L.U32 UR8, UR20, 0x1, URZ ;  /* 0x0000000114087899 */ /* 0x000fe200080006ff */
[----:B------:R-:W-:Y:S02]  /*0fb0*/  IABS R24, R2 ;  /* 0x0000000200187213 */ /* 0x000fe40000000000 */
[----:B------:R-:W1:Y:S01]  /*0fc0*/  I2F.RP R22, R18 ;  /* 0x0000001200167306 */ /* 0x000e620000209400 */
[----:B------:R-:W-:-:S07]  /*0fd0*/  ULOP3.LUT UR8, UR8, 0xfffffffc, URZ, 0xc0, !UPT ;  /* 0xfffffffc08087892 */ /* 0x000fce000f8ec0ff */
[----:B-1----:R-:W1:Y:S02]  /*0fe0*/  MUFU.RCP R22, R22 ;  /* 0x0000001600167308 */ /* 0x002e640000001000 */
[----:B-1----:R-:W-:-:S06]  /*0ff0*/  IADD3 R16, PT, PT, R22, 0xffffffe, RZ ;  /* 0x0ffffffe16107810 */ /* 0x002fcc0007ffe0ff */
[----:B------:R1:W4:Y:S02]  /*1000*/  F2I.FTZ.U32.TRUNC.NTZ R17, R16 ;  /* 0x0000001000117305 */ /* 0x000324000021f000 */
[----:B-1----:R-:W-:Y:S02]  /*1010*/  HFMA2 R16, -RZ, RZ, 0, 0 ;  /* 0x00000000ff107431 */ /* 0x002fe400000001ff */
[----:B----4-:R-:W-:-:S04]  /*1020*/  IMAD.MOV R23, RZ, RZ, -R17 ;  /* 0x000000ffff177224 */ /* 0x010fc800078e0a11 */
[----:B------:R-:W-:-:S04]  /*1030*/  IMAD R23, R23, R18, RZ ;  /* 0x0000001217177224 */ /* 0x000fc800078e02ff */
[----:B------:R-:W-:-:S04]  /*1040*/  IMAD.HI.U32 R23, R17, R23, R16 ;  /* 0x0000001711177227 */ /* 0x000fc800078e0010 */
[----:B------:R-:W-:-:S04]  /*1050*/  IMAD.MOV.U32 R17, RZ, RZ, R24 ;  /* 0x000000ffff117224 */ /* 0x000fc800078e0018 */
[----:B------:R-:W-:-:S05]  /*1060*/  IMAD.HI.U32 R16, R23, R17, RZ ;  /* 0x0000001117107227 */ /* 0x000fca00078e00ff */
[----:B0-----:R-:W-:-:S05]  /*1070*/  IADD3 R20, PT, PT, -R16, RZ, RZ ;  /* 0x000000ff10147210 */ /* 0x001fca0007ffe1ff */
        /* <DEDUP_REMOVED lines=18> */
.L_x_10:
[----:B------:R-:W-:Y:S05]  /*11a0*/  BSYNC.RECONVERGENT B0 ;  /* 0x0000000000007941 */ /* 0x000fea0003800200 */
.L_x_9:
[----:B------:R-:W-:Y:S04]  /*11b0*/  BSSY.RECONVERGENT B0, `(.L_x_11) ;  /* 0x0000024000007945 */ /* 0x000fe80003800200 */
[----:B------:R-:W-:Y:S05]  /*11c0*/  @P3 BRA `(.L_x_12) ;  /* 0x0000000000883947 */ /* 0x000fea0003800000 */
        /* <DEDUP_REMOVED lines=34> */
.L_x_12:
[----:B------:R-:W-:Y:S05]  /*13f0*/  BSYNC.RECONVERGENT B0 ;  /* 0x0000000000007941 */ /* 0x000fea0003800200 */
.L_x_11:
        /* <DEDUP_REMOVED lines=36> */
.L_x_14:
[----:B------:R-:W-:Y:S05]  /*1640*/  BSYNC.RECONVERGENT B0 ;  /* 0x0000000000007941 */ /* 0x000fea0003800200 */
.L_x_13:
        /* <DEDUP_REMOVED lines=36> */
.L_x_16:
[----:B------:R-:W-:Y:S05]  /*1890*/  BSYNC.RECONVERGENT B0 ;  /* 0x0000000000007941 */ /* 0x000fea0003800200 */
.L_x_15:
[----:B------:R-:W-:Y:S01]  /*18a0*/  UIADD3 UR9, UPT, UPT, UR9, 0x4, URZ ;  /* 0x0000000409097890 */ /* 0x000fe2000fffe0ff */
[----:B0--34-:R-:W-:Y:S01]  /*18b0*/  MOV R16, UR11 ;  /* 0x0000000b00107c02 */ /* 0x019fe20008000f00 */
[----:B------:R-:W-:Y:S01]  /*18c0*/  IMAD.U32 R17, RZ, RZ, UR11 ;  /* 0x0000000bff117e24 */ /* 0x000fe2000f8e00ff */
[----:B------:R-:W-:Y:S01]  /*18d0*/  MOV R18, UR11 ;  /* 0x0000000b00127c02 */ /* 0x000fe20008000f00 */
[----:B------:R-:W-:Y:S01]  /*18e0*/  UISETP.NE.AND UP0, UPT, UR9, URZ, UPT ;  /* 0x000000ff0900728c */ /* 0x000fe2000bf05270 */
[----:B------:R-:W-:Y:S01]  /*18f0*/  IMAD.U32 R21, RZ, RZ, UR11 ;  /* 0x0000000bff157e24 */ /* 0x000fe2000f8e00ff */
[C---:B------:R-:W-:Y:S01]  /*1900*/  LEA R11, R16.reuse, R11, 0x3 ;  /* 0x0000000b100b7211 */ /* 0x040fe200078e18ff */
[----:B------:R-:W-:Y:S01]  /*1910*/  IMAD R7, R16, 0x8, R7 ;  /* 0x0000000810077824 */ /* 0x000fe200078e0207 */
[C---:B------:R-:W-:Y:S01]  /*1920*/  LEA R8, R17.reuse, R8, 0x3 ;  /* 0x0000000811087211 */ /* 0x040fe200078e18ff */
[C---:B------:R-:W-:Y:S01]  /*1930*/  IMAD R9, R18.reuse, 0x8, R9 ;  /* 0x0000000812097824 */ /* 0x040fe200078e0209 */
[C---:B------:R-:W-:Y:S01]  /*1940*/  LEA R10, R17.reuse, R10, 0x3 ;  /* 0x0000000a110a7211 */ /* 0x040fe200078e18ff */
[----:B------:R-:W-:Y:S01]  /*1950*/  IMAD R19, R18, 0x8, R19 ;  /* 0x0000000812137824 */ /* 0x000fe200078e0213 */
[----:B------:R-:W-:Y:S01]  /*1960*/  LEA R6, R17, R6, 0x3 ;  /* 0x0000000611067211 */ /* 0x000fe200078e18ff */
[----:B------:R-:W-:Y:S01]  /*1970*/  IMAD R4, R21, 0x8, R4 ;  /* 0x0000000815047824 */ /* 0x000fe200078e0204 */
[----:B------:R-:W-:-:S02]  /*1980*/  UIADD3 UR4, UPT, UPT, UR4, 0x8, URZ ;  /* 0x0000000804047890 */ /* 0x000fc4000fffe0ff */
[----:B------:R-:W-:Y:S01]  /*1990*/  UIADD3 UR5, UPT, UPT, UR10, UR5, URZ ;  /* 0x000000050a057290 */ /* 0x000fe2000fffe0ff */
[----:B------:R-:W-:Y:S11]  /*19a0*/  BRA.U UP0, `(.L_x_17) ;  /* 0xffffffe900ec7547 */ /* 0x000ff6000b83ffff */
.L_x_0:
[----:B------:R-:W-:-:S13]  /*19b0*/  ISETP.NE.AND P0, PT, RZ, UR14, PT ;  /* 0x0000000eff007c0c */ /* 0x000fda000bf05270 */
[----:B------:R-:W-:Y:S05]  /*19c0*/  @!P0 EXIT ;  /* 0x000000000000894d */ /* 0x000fea0003800000 */
[----:B------:R-:W0:Y:S01]  /*19d0*/  LDC R9, c[0x0][0x390] ;  /* 0x0000e400ff097b82 */ /* 0x000e220000000800 */
[----:B------:R-:W-:Y:S02]  /*19e0*/  UIADD3 UR8, UPT, UPT, UR6, UR21, UR4 ;  /* 0x0000001506087290 */ /* 0x000fe4000fffe004 */
[----:B------:R-:W-:Y:S02]  /*19f0*/  USHF.R.U32.HI UR5, URZ, 0x1, UR20 ;  /* 0x00000001ff057899 */ /* 0x000fe40008011614 */
[----:B------:R-:W-:Y:S02]  /*1a00*/  UIMAD UR9, UR8, UR22, UR22 ;  /* 0x00000016080972a4 */ /* 0x000fe4000f8e0216 */
[----:B------:R-:W-:Y:S01]  /*1a10*/  MOV R8, UR8 ;  /* 0x0000000800087c02 */ /* 0x000fe20008000f00 */
[----:B------:R-:W3:Y:S01]  /*1a20*/  LDC.64 R4, c[0x0][0x380] ;  /* 0x0000e000ff047b82 */ /* 0x000ee20000000a00 */
[----:B------:R-:W-:Y:S02]  /*1a30*/  UIMAD UR10, UR5, UR4, URZ ;  /* 0x00000004050a72a4 */ /* 0x000fe4000f8e02ff */
[----:B------:R-:W-:Y:S01]  /*1a40*/  VIADD R11, R3, UR9 ;  /* 0x00000009030b7c36 */ /* 0x000fe20008000000 */
[----:B------:R-:W-:Y:S01]  /*1a50*/  ULOP3.LUT UR9, UR20, 0xfffffffe, URZ, 0xc0, !UPT ;  /* 0xfffffffe14097892 */ /* 0x000fe2000f8ec0ff */
[----:B-1----:R-:W-:Y:S01]  /*1a60*/  IMAD R13, R8, UR22, R3 ;  /* 0x00000016080d7c24 */ /* 0x002fe2000f8e0203 */
[----:B------:R-:W-:Y:S01]  /*1a70*/  UIADD3 UR8, UPT, UPT, -UR14, URZ, URZ ;  /* 0x000000ff0e087290 */ /* 0x000fe2000fffe1ff */
[--C-:B------:R-:W-:Y:S01]  /*1a80*/  IMAD R3, R11, UR20, R0.reuse ;  /* 0x000000140b037c24 */ /* 0x100fe2000f8e0200 */
[----:B------:R-:W1:Y:S01]  /*1a90*/  LDC.64 R6, c[0x0][0x388] ;  /* 0x0000e200ff067b82 */ /* 0x000e620000000a00 */
[----:B------:R-:W-:-:S02]  /*1aa0*/  IMAD R11, R13, UR20, R0 ;  /* 0x000000140d0b7c24 */ /* 0x000fc4000f8e0200 */
[----:B------:R-:W-:Y:S01]  /*1ab0*/  HFMA2 R0, -RZ, RZ, 0, 0 ;  /* 0x00000000ff007431 */ /* 0x000fe200000001ff */
[----:B------:R-:W-:-:S12]  /*1ac0*/  UIADD3 UR5, UPT, UPT, UR5, UR10, URZ ;  /* 0x0000000a05057290 */ /* 0x000fd8000fffe0ff */
.L_x_22:
[----:B------:R-:W-:Y:S01]  /*1ad0*/  ISETP.GE.U32.AND P0, PT, R11, UR7, PT ;  /* 0x000000070b007c0c */ /* 0x000fe2000bf06070 */
[----:B------:R-:W-:Y:S01]  /*1ae0*/  UIADD3 UR8, UPT, UPT, UR8, 0x1, URZ ;  /* 0x0000000108087890 */ /* 0x000fe2000fffe0ff */
[----:B------:R-:W-:Y:S01]  /*1af0*/  BSSY.RECONVERGENT B0, `(.L_x_18) ;  /* 0x0000024000007945 */ /* 0x000fe20003800200 */
[----:B------:R-:W-:Y:S02]  /*1b00*/  ISETP.GE.U32.AND P1, PT, R3, UR7, PT ;  /* 0x0000000703007c0c */ /* 0x000fe4000bf26070 */
[----:B------:R-:W-:-:S08]  /*1b10*/  UISETP.NE.AND UP0, UPT, UR8, URZ, UPT ;  /* 0x000000ff0800728c */ /* 0x000fd0000bf05270 */
[----:B------:R-:W-:Y:S05]  /*1b20*/  @P0 BRA `(.L_x_19) ;  /* 0x0000000000800947 */ /* 0x000fea0003800000 */
[----:B---3--:R-:W-:-:S05]  /*1b30*/  IMAD.WIDE.U32 R12, R11, 0x4, R4 ;  /* 0x000000040b0c7825 */ /* 0x008fca00078e0004 */
[----:B------:R3:W4:Y:S01]  /*1b40*/  LDG.E R8, desc[UR12][R12.64] ;  /* 0x0000000c0c087981 */ /* 0x000722000c1e1900 */
[----:B0-----:R-:W-:-:S04]  /*1b50*/  IABS R10, R9 ;  /* 0x00000009000a7213 */ /* 0x001fc80000000000 */
[----:B------:R-:W0:Y:S01]  /*1b60*/  I2F.RP R16, R10 ;  /* 0x0000000a00107306 */ /* 0x000e220000209400 */
[----:B---3--:R-:W-:-:S07]  /*1b70*/  IABS R12, R2 ;  /* 0x00000002000c7213 */ /* 0x008fce0000000000 */
[----:B0-----:R-:W2:Y:S02]  /*1b80*/  MUFU.RCP R16, R16 ;  /* 0x0000001000107308 */ /* 0x001ea40000001000 */
[----:B--2---:R-:W-:-:S06]  /*1b90*/  VIADD R14, R16, 0xffffffe ;  /* 0x0ffffffe100e7836 */ /* 0x004fcc0000000000 */
[----:B------:R0:W2:Y:S02]  /*1ba0*/  F2I.FTZ.U32.TRUNC.NTZ R15, R14 ;  /* 0x0000000e000f7305 */ /* 0x0000a4000021f000 */
[----:B0-----:R-:W-:Y:S01]  /*1bb0*/  IMAD.MOV.U32 R14, RZ, RZ, RZ ;  /* 0x000000ffff0e7224 */ /* 0x001fe200078e00ff */
[----:B--2---:R-:W-:-:S05]  /*1bc0*/  IADD3 R17, PT, PT, RZ, -R15, RZ ;  /* 0x8000000fff117210 */ /* 0x004fca0007ffe0ff */
[----:B------:R-:W-:-:S04]  /*1bd0*/  IMAD R17, R17, R10, RZ ;  /* 0x0000000a11117224 */ /* 0x000fc800078e02ff */
[----:B------:R-:W-:-:S06]  /*1be0*/  IMAD.HI.U32 R17, R15, R17, R14 ;  /* 0x000000110f117227 */ /* 0x000fcc00078e000e */
[----:B------:R-:W-:-:S05]  /*1bf0*/  IMAD.HI.U32 R17, R17, R12, RZ ;  /* 0x0000000c11117227 */ /* 0x000fca00078e00ff */
[----:B------:R-:W-:-:S05]  /*1c00*/  IADD3 R13, PT, PT, -R17, RZ, RZ ;  /* 0x000000ff110d7210 */ /* 0x000fca0007ffe1ff */
        /* <DEDUP_REMOVED lines=8> */
[----:B------:R-:W-:-:S05]  /*1c90*/  @P2 VIADD R17, R17, 0x1 ;  /* 0x0000000111112836 */ /* 0x000fca0000000000 */
[----:B------:R-:W-:-:S05]  /*1ca0*/  MOV R10, R17 ;  /* 0x00000011000a7202 */ /* 0x000fca0000000f00 */
[----:B------:R-:W-:Y:S01]  /*1cb0*/  @!P3 IMAD.MOV R10, RZ, RZ, -R10 ;  /* 0x000000ffff0ab224 */ /* 0x000fe200078e0a0a */
[----:B------:R-:W-:-:S04]  /*1cc0*/  @!P0 LOP3.LUT R10, RZ, R9, RZ, 0x33, !PT ;  /* 0x00000009ff0a8212 */ /* 0x000fc800078e33ff */
[----:B------:R-:W-:-:S05]  /*1cd0*/  IADD3 R12, PT, PT, -R10, RZ, RZ ;  /* 0x000000ff0a0c7210 */ /* 0x000fca0007ffe1ff */
[----:B------:R-:W-:-:S04]  /*1ce0*/  IMAD R12, R9, R12, R2 ;  /* 0x0000000c090c7224 */ /* 0x000fc800078e0202 */
[----:B------:R-:W-:-:S05]  /*1cf0*/  IMAD R13, R12, R9, R10 ;  /* 0x000000090c0d7224 */ /* 0x000fca00078e020a */
[----:B------:R-:W-:-:S05]  /*1d00*/  IADD3 R13, PT, PT, R13, UR10, R0 ;  /* 0x0000000a0d0d7c10 */ /* 0x000fca000fffe000 */
[----:B-1----:R-:W-:-:S05]  /*1d10*/  IMAD.WIDE R12, R13, 0x4, R6 ;  /* 0x000000040d0c7825 */ /* 0x002fca00078e0206 */
[----:B----4-:R4:W-:Y:S02]  /*1d20*/  STG.E desc[UR12][R12.64], R8 ;  /* 0x000000080c007986 */ /* 0x0109e4000c10190c */
.L_x_19:
[----:B------:R-:W-:Y:S05]  /*1d30*/  BSYNC.RECONVERGENT B0 ;  /* 0x0000000000007941 */ /* 0x000fea0003800200 */
.L_x_18:
[----:B------:R-:W-:Y:S04]  /*1d40*/  BSSY.RECONVERGENT B0, `(.L_x_20) ;  /* 0x0000022000007945 */ /* 0x000fe80003800200 */
[----:B------:R-:W-:Y:S05]  /*1d50*/  @P1 BRA `(.L_x_21) ;  /* 0x0000000000801947 */ /* 0x000fea0003800000 */
[----:B---34-:R-:W-:-:S05]  /*1d60*/  IMAD.WIDE.U32 R12, R3, 0x4, R4 ;  /* 0x00000004030c7825 */ /* 0x018fca00078e0004 */
        /* <DEDUP_REMOVED lines=31> */
.L_x_21:
[----:B------:R-:W-:Y:S05]  /*1f60*/  BSYNC.RECONVERGENT B0 ;  /* 0x0000000000007941 */ /* 0x000fea0003800200 */
.L_x_20:
[----:B0---4-:R-:W-:Y:S01]  /*1f70*/  IMAD.U32 R8, RZ, RZ, UR11 ;  /* 0x0000000bff087e24 */ /* 0x011fe2000f8e00ff */
[----:B------:R-:W-:Y:S01]  /*1f80*/  MOV R10, UR11 ;  /* 0x0000000b000a7c02 */ /* 0x000fe20008000f00 */
[----:B------:R-:W-:-:S03]  /*1f90*/  VIADD R0, R0, UR9 ;  /* 0x0000000900007c36 */ /* 0x000fc60008000000 */
[----:B------:R-:W-:Y:S02]  /*1fa0*/  LEA R3, R8, R3, 0x1 ;  /* 0x0000000308037211 */ /* 0x000fe400078e08ff */
[----:B------:R-:W-:Y:S01]  /*1fb0*/  LEA R11, R10, R11, 0x1 ;  /* 0x0000000b0a0b7211 */ /* 0x000fe200078e08ff */
[----:B------:R-:W-:Y:S06]  /*1fc0*/  BRA.U UP0, `(.L_x_22) ;  /* 0xfffffff900c07547 */ /* 0x000fec000b83ffff */
[----:B------:R-:W-:Y:S05]  /*1fd0*/  EXIT ;  /* 0x000000000000794d */ /* 0x000fea0003800000 */
.L_x_23:
[----:B------:R-:W-:-:S00]  /*1fe0*/  BRA `(.L_x_23) ;  /* 0xfffffffc00fc7947 */ /* 0x000fc0000383ffff */
[----:B------:R-:W-:-:S00]  /*1ff0*/  NOP ;  /* 0x0000000000007918 */ /* 0x000fc00000000000 */
        /* <DEDUP_REMOVED lines=8> */
.L_x_24:


//--------------------- .nv.shared.reserved.0     --------------------------
	.section	.nv.shared.reserved.0,"aw",@nobits
	.weak		__nv_reservedSMEM_offset_0_alias
	.size		__nv_reservedSMEM_offset_0_alias, 0, 64
	.other		__nv_reservedSMEM_offset_0_alias,@"STO_CUDA_RESERVED_SHARED STV_DEFAULT"
__nv_reservedSMEM_offset_0_alias:
	.zero		0
	.zero		64


//--------------------- .nv.constant0._Z15transposeUnrollPiS_i --------------------------
	.section	.nv.constant0._Z15transposeUnrollPiS_i,"a",@progbits
	.sectionflags	@""
	.align	4
.nv.constant0._Z15transposeUnrollPiS_i:
	.zero		916


//--------------------- SYMBOLS --------------------------

	.type		.nv.reservedSmem.offset0,@object
	.size		.nv.reservedSmem.offset0,0x4
